//
// Generated by NVIDIA NVVM Compiler
//
// Compiler Build ID: CL-36424714
// Cuda compilation tools, release 13.0, V13.0.88
// Based on NVVM 20.0.0
//

.version 9.0
.target sm_100
.address_size 64

	// .globl	_Z20convolution2D_kernelPfS_S_ii

.visible .entry _Z20convolution2D_kernelPfS_S_ii(
	.param .u64 .ptr .align 1 _Z20convolution2D_kernelPfS_S_ii_param_0,
	.param .u64 .ptr .align 1 _Z20convolution2D_kernelPfS_S_ii_param_1,
	.param .u64 .ptr .align 1 _Z20convolution2D_kernelPfS_S_ii_param_2,
	.param .u32 _Z20convolution2D_kernelPfS_S_ii_param_3,
	.param .u32 _Z20convolution2D_kernelPfS_S_ii_param_4
)
{
	.reg .pred 	%p<13>;
	.reg .b32 	%r<46>;
	.reg .b32 	%f<86>;
	.reg .b64 	%rd<50>;

	ld.param.u64 	%rd9, [_Z20convolution2D_kernelPfS_S_ii_param_0];
	ld.param.u64 	%rd7, [_Z20convolution2D_kernelPfS_S_ii_param_1];
	ld.param.u64 	%rd8, [_Z20convolution2D_kernelPfS_S_ii_param_2];
	ld.param.u32 	%r22, [_Z20convolution2D_kernelPfS_S_ii_param_3];
	ld.param.u32 	%r23, [_Z20convolution2D_kernelPfS_S_ii_param_4];
	cvta.to.global.u64 	%rd1, %rd9;
	mov.u32 	%r1, %ctaid.y;
	mov.u32 	%r24, %tid.x;
	max.u32 	%r25, %r1, %r24;
	setp.gt.u32 	%p1, %r25, 27;
	@%p1 bra 	$L__BB0_16;
	cvta.to.global.u64 	%rd2, %rd7;
	mov.u32 	%r3, %ctaid.z;
	mul.lo.s32 	%r26, %r23, %r3;
	mul.lo.s32 	%r27, %r26, %r23;
	cvt.s64.s32 	%rd3, %r27;
	setp.lt.s32 	%p2, %r23, 1;
	mov.f32 	%f84, 0f00000000;
	@%p2 bra 	$L__BB0_15;
	and.b32  	%r4, %r23, 7;
	and.b32  	%r5, %r23, 3;
	and.b32  	%r6, %r23, 2147483640;
	and.b32  	%r7, %r23, 1;
	neg.s32 	%r8, %r6;
	mov.f32 	%f84, 0f00000000;
	mov.b32 	%r40, 0;
$L__BB0_3:
	setp.lt.u32 	%p3, %r23, 8;
	add.s32 	%r30, %r40, %r1;
	mad.lo.s32 	%r10, %r30, %r22, %r24;
	mul.lo.s32 	%r11, %r40, %r23;
	mov.b32 	%r44, 0;
	@%p3 bra 	$L__BB0_6;
	cvt.u64.u32 	%rd10, %r11;
	add.s64 	%rd11, %rd3, %rd10;
	shl.b64 	%rd12, %rd11, 2;
	add.s64 	%rd13, %rd2, %rd12;
	add.s64 	%rd49, %rd13, 16;
	mov.u32 	%r41, %r10;
	mov.u32 	%r42, %r8;
$L__BB0_5:
	.pragma "nounroll";
	mul.wide.s32 	%rd14, %r41, 4;
	add.s64 	%rd15, %rd1, %rd14;
	ld.global.f32 	%f18, [%rd15];
	ld.global.f32 	%f19, [%rd49+-16];
	fma.rn.f32 	%f20, %f18, %f19, %f84;
	ld.global.f32 	%f21, [%rd15+4];
	ld.global.f32 	%f22, [%rd49+-12];
	fma.rn.f32 	%f23, %f21, %f22, %f20;
	ld.global.f32 	%f24, [%rd15+8];
	ld.global.f32 	%f25, [%rd49+-8];
	fma.rn.f32 	%f26, %f24, %f25, %f23;
	ld.global.f32 	%f27, [%rd15+12];
	ld.global.f32 	%f28, [%rd49+-4];
	fma.rn.f32 	%f29, %f27, %f28, %f26;
	ld.global.f32 	%f30, [%rd15+16];
	ld.global.f32 	%f31, [%rd49];
	fma.rn.f32 	%f32, %f30, %f31, %f29;
	ld.global.f32 	%f33, [%rd15+20];
	ld.global.f32 	%f34, [%rd49+4];
	fma.rn.f32 	%f35, %f33, %f34, %f32;
	ld.global.f32 	%f36, [%rd15+24];
	ld.global.f32 	%f37, [%rd49+8];
	fma.rn.f32 	%f38, %f36, %f37, %f35;
	ld.global.f32 	%f39, [%rd15+28];
	ld.global.f32 	%f40, [%rd49+12];
	fma.rn.f32 	%f84, %f39, %f40, %f38;
	add.s32 	%r42, %r42, 8;
	add.s32 	%r41, %r41, 8;
	add.s64 	%rd49, %rd49, 32;
	setp.ne.s32 	%p4, %r42, 0;
	mov.u32 	%r44, %r6;
	@%p4 bra 	$L__BB0_5;
$L__BB0_6:
	setp.eq.s32 	%p5, %r4, 0;
	@%p5 bra 	$L__BB0_14;
	add.s32 	%r31, %r4, -1;
	setp.lt.u32 	%p6, %r31, 3;
	@%p6 bra 	$L__BB0_9;
	add.s32 	%r32, %r10, %r44;
	mul.wide.s32 	%rd16, %r32, 4;
	add.s64 	%rd17, %rd1, %rd16;
	ld.global.f32 	%f42, [%rd17];
	add.s32 	%r33, %r44, %r11;
	cvt.u64.u32 	%rd18, %r33;
	add.s64 	%rd19, %rd18, %rd3;
	shl.b64 	%rd20, %rd19, 2;
	add.s64 	%rd21, %rd2, %rd20;
	ld.global.f32 	%f43, [%rd21];
	fma.rn.f32 	%f44, %f42, %f43, %f84;
	ld.global.f32 	%f45, [%rd17+4];
	cvt.u64.u32 	%rd22, %r11;
	cvt.u64.u32 	%rd23, %r44;
	add.s64 	%rd24, %rd23, %rd22;
	add.s64 	%rd25, %rd24, %rd3;
	shl.b64 	%rd26, %rd25, 2;
	add.s64 	%rd27, %rd2, %rd26;
	ld.global.f32 	%f46, [%rd27+4];
	fma.rn.f32 	%f47, %f45, %f46, %f44;
	ld.global.f32 	%f48, [%rd17+8];
	ld.global.f32 	%f49, [%rd27+8];
	fma.rn.f32 	%f50, %f48, %f49, %f47;
	ld.global.f32 	%f51, [%rd17+12];
	ld.global.f32 	%f52, [%rd27+12];
	fma.rn.f32 	%f84, %f51, %f52, %f50;
	add.s32 	%r44, %r44, 4;
$L__BB0_9:
	setp.eq.s32 	%p7, %r5, 0;
	@%p7 bra 	$L__BB0_14;
	setp.eq.s32 	%p8, %r5, 1;
	@%p8 bra 	$L__BB0_12;
	add.s32 	%r34, %r10, %r44;
	mul.wide.s32 	%rd28, %r34, 4;
	add.s64 	%rd29, %rd1, %rd28;
	ld.global.f32 	%f54, [%rd29];
	add.s32 	%r35, %r44, %r11;
	cvt.u64.u32 	%rd30, %r35;
	add.s64 	%rd31, %rd30, %rd3;
	shl.b64 	%rd32, %rd31, 2;
	add.s64 	%rd33, %rd2, %rd32;
	ld.global.f32 	%f55, [%rd33];
	fma.rn.f32 	%f56, %f54, %f55, %f84;
	ld.global.f32 	%f57, [%rd29+4];
	cvt.u64.u32 	%rd34, %r11;
	cvt.u64.u32 	%rd35, %r44;
	add.s64 	%rd36, %rd35, %rd34;
	add.s64 	%rd37, %rd36, %rd3;
	shl.b64 	%rd38, %rd37, 2;
	add.s64 	%rd39, %rd2, %rd38;
	ld.global.f32 	%f58, [%rd39+4];
	fma.rn.f32 	%f84, %f57, %f58, %f56;
	add.s32 	%r44, %r44, 2;
$L__BB0_12:
	setp.eq.s32 	%p9, %r7, 0;
	@%p9 bra 	$L__BB0_14;
	add.s32 	%r36, %r10, %r44;
	mul.wide.s32 	%rd40, %r36, 4;
	add.s64 	%rd41, %rd1, %rd40;
	ld.global.f32 	%f59, [%rd41];
	add.s32 	%r37, %r44, %r11;
	cvt.u64.u32 	%rd42, %r37;
	add.s64 	%rd43, %rd42, %rd3;
	shl.b64 	%rd44, %rd43, 2;
	add.s64 	%rd45, %rd2, %rd44;
	ld.global.f32 	%f60, [%rd45];
	fma.rn.f32 	%f84, %f59, %f60, %f84;
$L__BB0_14:
	add.s32 	%r40, %r40, 1;
	setp.ne.s32 	%p10, %r40, %r23;
	@%p10 bra 	$L__BB0_3;
$L__BB0_15:
	abs.f32 	%f61, %f84;
	mul.f32 	%f62, %f61, 0f4038AA3B;
	ex2.approx.ftz.f32 	%f63, %f62;
	add.f32 	%f64, %f63, 0f3F800000;
	rcp.approx.ftz.f32 	%f65, %f64;
	fma.rn.f32 	%f66, %f65, 0fC0000000, 0f3F800000;
	setp.ge.f32 	%p11, %f61, 0f41102CB4;
	selp.f32 	%f67, 0f3F800000, %f66, %p11;
	copysign.f32 	%f68, %f84, %f67;
	mul.f32 	%f69, %f84, %f84;
	fma.rn.f32 	%f70, %f69, 0f3C80F082, 0fBD563CAE;
	fma.rn.f32 	%f71, %f70, %f69, 0f3E085941;
	fma.rn.f32 	%f72, %f71, %f69, 0fBEAAA9ED;
	fma.rn.f32 	%f73, %f72, %f69, 0f00000000;
	fma.rn.f32 	%f74, %f73, %f84, %f84;
	setp.ge.f32 	%p12, %f61, 0f3F19999A;
	selp.f32 	%f75, %f68, %f74, %p12;
	mad.lo.s32 	%r38, %r1, 28, %r24;
	mad.lo.s32 	%r39, %r3, 784, %r38;
	cvta.to.global.u64 	%rd46, %rd8;
	mul.wide.u32 	%rd47, %r39, 4;
	add.s64 	%rd48, %rd46, %rd47;
	st.global.f32 	[%rd48], %f75;
$L__BB0_16:
	ret;

}
	// .globl	_Z18subsample2D_kernelPfS_i
.visible .entry _Z18subsample2D_kernelPfS_i(
	.param .u64 .ptr .align 1 _Z18subsample2D_kernelPfS_i_param_0,
	.param .u64 .ptr .align 1 _Z18subsample2D_kernelPfS_i_param_1,
	.param .u32 _Z18subsample2D_kernelPfS_i_param_2
)
{
	.reg .pred 	%p<2>;
	.reg .b32 	%r<13>;
	.reg .b32 	%f<10>;
	.reg .b64 	%rd<11>;

	ld.param.u64 	%rd1, [_Z18subsample2D_kernelPfS_i_param_0];
	ld.param.u64 	%rd2, [_Z18subsample2D_kernelPfS_i_param_1];
	ld.param.u32 	%r3, [_Z18subsample2D_kernelPfS_i_param_2];
	mov.u32 	%r1, %ctaid.y;
	mov.u32 	%r4, %tid.x;
	max.u32 	%r5, %r1, %r4;
	setp.gt.u32 	%p1, %r5, 13;
	@%p1 bra 	$L__BB1_2;
	mov.u32 	%r6, %ctaid.z;
	cvta.to.global.u64 	%rd3, %rd2;
	cvta.to.global.u64 	%rd4, %rd1;
	shl.b32 	%r7, %r1, 1;
	shl.b32 	%r8, %r4, 1;
	mad.lo.s32 	%r9, %r3, %r6, %r7;
	mad.lo.s32 	%r10, %r9, %r3, %r8;
	mul.wide.s32 	%rd5, %r10, 4;
	add.s64 	%rd6, %rd4, %rd5;
	ld.global.f32 	%f1, [%rd6];
	add.f32 	%f2, %f1, 0f00000000;
	ld.global.f32 	%f3, [%rd6+4];
	add.f32 	%f4, %f2, %f3;
	mul.wide.s32 	%rd7, %r3, 4;
	add.s64 	%rd8, %rd6, %rd7;
	ld.global.f32 	%f5, [%rd8];
	add.f32 	%f6, %f4, %f5;
	ld.global.f32 	%f7, [%rd8+4];
	add.f32 	%f8, %f6, %f7;
	mul.f32 	%f9, %f8, 0f3E800000;
	mad.lo.s32 	%r11, %r1, 14, %r4;
	mad.lo.s32 	%r12, %r6, 196, %r11;
	mul.wide.u32 	%rd9, %r12, 4;
	add.s64 	%rd10, %rd3, %rd9;
	st.global.f32 	[%rd10], %f9;
$L__BB1_2:
	ret;

}


// ===== COMPILED SASS (sm_100) =====

	.target	sm_100

	.elftype	@"ET_EXEC"


//--------------------- .note.nv.tkinfo           --------------------------
	.section	.note.nv.tkinfo,"",@"SHT_NOTE"
	.sectionflags	@"SHF_NOTE_NV_TKINFO"
	.tkinfo
        /*0018*/ 	.word	0x00000002
        /*0030*/ 	.string	""
        /*0030*/ 	.string	"ptxas"
        /*0030*/ 	.string	"Cuda compilation tools, release 13.0, V13.0.88"
        /*0030*/ 	.string	"Build cuda_13.0.r13.0/compiler.36424714_0"
        /*0030*/ 	.string	"-arch sm_100 -m 64 "



//--------------------- .note.nv.cuinfo           --------------------------
	.section	.note.nv.cuinfo,"",@"SHT_NOTE"
	.sectionflags	@"SHF_NOTE_NV_CUINFO"
        /*0018*/ 	.short	0x0002
        /*001a*/ 	.short	0x0064
        /*001c*/ 	.short	0x0082
	.zero		2


//--------------------- .nv.info                  --------------------------
	.section	.nv.info,"",@"SHT_CUDA_INFO"
	.align	4


	//----- nvinfo : EIATTR_REGCOUNT
	.align		4
        /*0000*/ 	.byte	0x04, 0x2f
        /*0002*/ 	.short	(.L_1 - .L_0)
	.align		4
.L_0:
        /*0004*/ 	.word	index@(_Z20convolution2D_kernelPfS_S_ii)
        /*0008*/ 	.word	0x0000001f


	//----- nvinfo : EIATTR_FRAME_SIZE
	.align		4
.L_1:
        /*000c*/ 	.byte	0x04, 0x11
        /*000e*/ 	.short	(.L_3 - .L_2)
	.align		4
.L_2:
        /*0010*/ 	.word	index@(_Z20convolution2D_kernelPfS_S_ii)
        /*0014*/ 	.word	0x00000000


	//----- nvinfo : EIATTR_REGCOUNT
	.align		4
.L_3:
        /*0018*/ 	.byte	0x04, 0x2f
        /*001a*/ 	.short	(.L_5 - .L_4)
	.align		4
.L_4:
        /*001c*/ 	.word	index@(_Z18subsample2D_kernelPfS_i)
        /*0020*/ 	.word	0x00000014


	//----- nvinfo : EIATTR_FRAME_SIZE
	.align		4
.L_5:
        /*0024*/ 	.byte	0x04, 0x11
        /*0026*/ 	.short	(.L_7 - .L_6)
	.align		4
.L_6:
        /*0028*/ 	.word	index@(_Z18subsample2D_kernelPfS_i)
        /*002c*/ 	.word	0x00000000


	//----- nvinfo : EIATTR_MIN_STACK_SIZE
	.align		4
.L_7:
        /*0030*/ 	.byte	0x04, 0x12
        /*0032*/ 	.short	(.L_9 - .L_8)
	.align		4
.L_8:
        /*0034*/ 	.word	index@(_Z18subsample2D_kernelPfS_i)
        /*0038*/ 	.word	0x00000000


	//----- nvinfo : EIATTR_MIN_STACK_SIZE
	.align		4
.L_9:
        /*003c*/ 	.byte	0x04, 0x12
        /*003e*/ 	.short	(.L_11 - .L_10)
	.align		4
.L_10:
        /*0040*/ 	.word	index@(_Z20convolution2D_kernelPfS_S_ii)
        /*0044*/ 	.word	0x00000000
.L_11:


//--------------------- .nv.compat                --------------------------
	.section	.nv.compat,"",@"SHT_CUDA_COMPAT_INFO"
	.align	4
        /*0000*/ 	.byte	0x02, 0x09, 0x00, 0x00, 0x02, 0x02, 0x01, 0x00, 0x02, 0x05, 0x05, 0x00, 0x03, 0x07, 0x01, 0x01
        /*0010*/ 	.byte	0x02, 0x03, 0x00, 0x00, 0x02, 0x06, 0x01, 0x00, 0x04, 0x0b, 0x08, 0x00, 0x01, 0x00, 0x00, 0x00
        /*0020*/ 	.byte	0x00, 0x00, 0x00, 0x00


//--------------------- .nv.info._Z18subsample2D_kernelPfS_i --------------------------
	.section	.nv.info._Z18subsample2D_kernelPfS_i,"",@"SHT_CUDA_INFO"
	.sectionflags	@""
	.align	4


	//----- nvinfo : EIATTR_CUDA_API_VERSION
	.align		4
        /*0000*/ 	.byte	0x04, 0x37
        /*0002*/ 	.short	(.L_13 - .L_12)
.L_12:
        /*0004*/ 	.word	0x00000082


	//----- nvinfo : EIATTR_KPARAM_INFO
	.align		4
.L_13:
        /*0008*/ 	.byte	0x04, 0x17
        /*000a*/ 	.short	(.L_15 - .L_14)
.L_14:
        /*000c*/ 	.word	0x00000000
        /*0010*/ 	.short	0x0002
        /*0012*/ 	.short	0x0010
        /*0014*/ 	.byte	0x00, 0xf0, 0x11, 0x00


	//----- nvinfo : EIATTR_KPARAM_INFO
	.align		4
.L_15:
        /*0018*/ 	.byte	0x04, 0x17
        /*001a*/ 	.short	(.L_17 - .L_16)
.L_16:
        /*001c*/ 	.word	0x00000000
        /*0020*/ 	.short	0x0001
        /*0022*/ 	.short	0x0008
        /*0024*/ 	.byte	0x00, 0xf5, 0x21, 0x00


	//----- nvinfo : EIATTR_KPARAM_INFO
	.align		4
.L_17:
        /*0028*/ 	.byte	0x04, 0x17
        /*002a*/ 	.short	(.L_19 - .L_18)
.L_18:
        /*002c*/ 	.word	0x00000000
        /*0030*/ 	.short	0x0000
        /*0032*/ 	.short	0x0000
        /*0034*/ 	.byte	0x00, 0xf5, 0x21, 0x00


	//----- nvinfo : EIATTR_SPARSE_MMA_MASK
	.align		4
.L_19:
        /*0038*/ 	.byte	0x03, 0x50
        /*003a*/ 	.short	0x0000


	//----- nvinfo : EIATTR_MAXREG_COUNT
	.align		4
        /*003c*/ 	.byte	0x03, 0x1b
        /*003e*/ 	.short	0x00ff


	//----- nvinfo : EIATTR_MERCURY_ISA_VERSION
	.align		4
        /*0040*/ 	.byte	0x03, 0x5f
        /*0042*/ 	.short	0x0101


	//----- nvinfo : EIATTR_VRC_CTA_INIT_COUNT
	.align		4
        /*0044*/ 	.byte	0x02, 0x4a
	.zero		1
	.zero		1


	//----- nvinfo : EIATTR_EXIT_INSTR_OFFSETS
	.align		4
        /*0048*/ 	.byte	0x04, 0x1c
        /*004a*/ 	.short	(.L_21 - .L_20)


	//   ....[0]....
.L_20:
        /*004c*/ 	.word	0x00000050


	//   ....[1]....
        /*0050*/ 	.word	0x000001e0


	//----- nvinfo : EIATTR_CBANK_PARAM_SIZE
	.align		4
.L_21:
        /*0054*/ 	.byte	0x03, 0x19
        /*0056*/ 	.short	0x0014


	//----- nvinfo : EIATTR_PARAM_CBANK
	.align		4
        /*0058*/ 	.byte	0x04, 0x0a
        /*005a*/ 	.short	(.L_23 - .L_22)
	.align		4
.L_22:
        /*005c*/ 	.word	index@(.nv.constant0._Z18subsample2D_kernelPfS_i)
        /*0060*/ 	.short	0x0380
        /*0062*/ 	.short	0x0014


	//----- nvinfo : EIATTR_SW_WAR
	.align		4
.L_23:
        /*0064*/ 	.byte	0x04, 0x36
        /*0066*/ 	.short	(.L_25 - .L_24)
.L_24:
        /*0068*/ 	.word	0x00000008
.L_25:


//--------------------- .nv.info._Z20convolution2D_kernelPfS_S_ii --------------------------
	.section	.nv.info._Z20convolution2D_kernelPfS_S_ii,"",@"SHT_CUDA_INFO"
	.sectionflags	@""
	.align	4


	//----- nvinfo : EIATTR_CUDA_API_VERSION
	.align		4
        /*0000*/ 	.byte	0x04, 0x37
        /*0002*/ 	.short	(.L_27 - .L_26)
.L_26:
        /*0004*/ 	.word	0x00000082


	//----- nvinfo : EIATTR_KPARAM_INFO
	.align		4
.L_27:
        /*0008*/ 	.byte	0x04, 0x17
        /*000a*/ 	.short	(.L_29 - .L_28)
.L_28:
        /*000c*/ 	.word	0x00000000
        /*0010*/ 	.short	0x0004
        /*0012*/ 	.short	0x001c
        /*0014*/ 	.byte	0x00, 0xf0, 0x11, 0x00


	//----- nvinfo : EIATTR_KPARAM_INFO
	.align		4
.L_29:
        /*0018*/ 	.byte	0x04, 0x17
        /*001a*/ 	.short	(.L_31 - .L_30)
.L_30:
        /*001c*/ 	.word	0x00000000
        /*0020*/ 	.short	0x0003
        /*0022*/ 	.short	0x0018
        /*0024*/ 	.byte	0x00, 0xf0, 0x11, 0x00


	//----- nvinfo : EIATTR_KPARAM_INFO
	.align		4
.L_31:
        /*0028*/ 	.byte	0x04, 0x17
        /*002a*/ 	.short	(.L_33 - .L_32)
.L_32:
        /*002c*/ 	.word	0x00000000
        /*0030*/ 	.short	0x0002
        /*0032*/ 	.short	0x0010
        /*0034*/ 	.byte	0x00, 0xf5, 0x21, 0x00


	//----- nvinfo : EIATTR_KPARAM_INFO
	.align		4
.L_33:
        /*0038*/ 	.byte	0x04, 0x17
        /*003a*/ 	.short	(.L_35 - .L_34)
.L_34:
        /*003c*/ 	.word	0x00000000
        /*0040*/ 	.short	0x0001
        /*0042*/ 	.short	0x0008
        /*0044*/ 	.byte	0x00, 0xf5, 0x21, 0x00


	//----- nvinfo : EIATTR_KPARAM_INFO
	.align		4
.L_35:
        /*0048*/ 	.byte	0x04, 0x17
        /*004a*/ 	.short	(.L_37 - .L_36)
.L_36:
        /*004c*/ 	.word	0x00000000
        /*0050*/ 	.short	0x0000
        /*0052*/ 	.short	0x0000
        /*0054*/ 	.byte	0x00, 0xf5, 0x21, 0x00


	//----- nvinfo : EIATTR_SPARSE_MMA_MASK
	.align		4
.L_37:
        /*0058*/ 	.byte	0x03, 0x50
        /*005a*/ 	.short	0x0000


	//----- nvinfo : EIATTR_MAXREG_COUNT
	.align		4
        /*005c*/ 	.byte	0x03, 0x1b
        /*005e*/ 	.short	0x00ff


	//----- nvinfo : EIATTR_MERCURY_ISA_VERSION
	.align		4
        /*0060*/ 	.byte	0x03, 0x5f
        /*0062*/ 	.short	0x0101


	//----- nvinfo : EIATTR_VRC_CTA_INIT_COUNT
	.align		4
        /*0064*/ 	.byte	0x02, 0x4a
	.zero		1
	.zero		1


	//----- nvinfo : EIATTR_EXIT_INSTR_OFFSETS
	.align		4
        /*0068*/ 	.byte	0x04, 0x1c
        /*006a*/ 	.short	(.L_39 - .L_38)


	//   ....[0]....
.L_38:
        /*006c*/ 	.word	0x00000050


	//   ....[1]....
        /*0070*/ 	.word	0x00000a50


	//----- nvinfo : EIATTR_CBANK_PARAM_SIZE
	.align		4
.L_39:
        /*0074*/ 	.byte	0x03, 0x19
        /*0076*/ 	.short	0x0020


	//----- nvinfo : EIATTR_PARAM_CBANK
	.align		4
        /*0078*/ 	.byte	0x04, 0x0a
        /*007a*/ 	.short	(.L_41 - .L_40)
	.align		4
.L_40:
        /*007c*/ 	.word	index@(.nv.constant0._Z20convolution2D_kernelPfS_S_ii)
        /*0080*/ 	.short	0x0380
        /*0082*/ 	.short	0x0020


	//----- nvinfo : EIATTR_SW_WAR
	.align		4
.L_41:
        /*0084*/ 	.byte	0x04, 0x36
        /*0086*/ 	.short	(.L_43 - .L_42)
.L_42:
        /*0088*/ 	.word	0x00000008
.L_43:


//--------------------- .nv.callgraph             --------------------------
	.section	.nv.callgraph,"",@"SHT_CUDA_CALLGRAPH"
	.align	4
	.sectionentsize	8
	.align		4
        /*0000*/ 	.word	0x00000000
	.align		4
        /*0004*/ 	.word	0xffffffff
	.align		4
        /*0008*/ 	.word	0x00000000
	.align		4
        /*000c*/ 	.word	0xfffffffe
	.align		4
        /*0010*/ 	.word	0x00000000
	.align		4
        /*0014*/ 	.word	0xfffffffd
	.align		4
        /*0018*/ 	.word	0x00000000
	.align		4
        /*001c*/ 	.word	0xfffffffc


//--------------------- .text._Z18subsample2D_kernelPfS_i --------------------------
	.section	.text._Z18subsample2D_kernelPfS_i,"ax",@progbits
	.align	128
        .global         _Z18subsample2D_kernelPfS_i
        .type           _Z18subsample2D_kernelPfS_i,@function
        .size           _Z18subsample2D_kernelPfS_i,(.L_x_9 - _Z18subsample2D_kernelPfS_i)
        .other          _Z18subsample2D_kernelPfS_i,@"STO_CUDA_ENTRY STV_DEFAULT"
_Z18subsample2D_kernelPfS_i:
.text._Z18subsample2D_kernelPfS_i:
[----:B------:R-:W-:Y:S01]  /*0000*/  LDC R1, c[0x0][0x37c] ;  /* 0x0000df00ff017b82 */ /* 0x000fe20000000800 */
[----:B------:R-:W0:Y:S01]  /*0010*/  S2R R8, SR_CTAID.Y ;  /* 0x0000000000087919 */ /* 0x000e220000002600 */
[----:B------:R-:W0:Y:S02]  /*0020*/  S2R R15, SR_TID.X ;  /* 0x00000000000f7919 */ /* 0x000e240000002100 */
[----:B0-----:R-:W-:-:S04]  /*0030*/  VIMNMX.U32 R0, PT, PT, R8, R15, !PT ;  /* 0x0000000f08007248 */ /* 0x001fc80007fe0000 */
[----:B------:R-:W-:-:S13]  /*0040*/  ISETP.GT.U32.AND P0, PT, R0, 0xd, PT ;  /* 0x0000000d0000780c */ /* 0x000fda0003f04070 */
[----:B------:R-:W-:Y:S05]  /*0050*/  @P0 EXIT ;  /* 0x000000000000094d */ /* 0x000fea0003800000 */
[----:B------:R-:W0:Y:S01]  /*0060*/  S2R R17, SR_CTAID.Z ;  /* 0x0000000000117919 */ /* 0x000e220000002700 */
[----:B------:R-:W0:Y:S01]  /*0070*/  LDC R7, c[0x0][0x390] ;  /* 0x0000e400ff077b82 */ /* 0x000e220000000800 */
[----:B------:R-:W1:Y:S01]  /*0080*/  LDCU.64 UR4, c[0x0][0x358] ;  /* 0x00006b00ff0477ac */ /* 0x000e620008000a00 */
[----:B------:R-:W-:Y:S02]  /*0090*/  SHF.L.U32 R0, R8, 0x1, RZ ;  /* 0x0000000108007819 */ /* 0x000fe400000006ff */
[----:B------:R-:W-:-:S04]  /*00a0*/  SHF.L.U32 R4, R15, 0x1, RZ ;  /* 0x000000010f047819 */ /* 0x000fc800000006ff */
[----:B------:R-:W2:Y:S01]  /*00b0*/  LDC.64 R2, c[0x0][0x380] ;  /* 0x0000e000ff027b82 */ /* 0x000ea20000000a00 */
[----:B0-----:R-:W-:-:S04]  /*00c0*/  IMAD R5, R17, R7, R0 ;  /* 0x0000000711057224 */ /* 0x001fc800078e0200 */
[----:B------:R-:W-:-:S04]  /*00d0*/  IMAD R5, R5, R7, R4 ;  /* 0x0000000705057224 */ /* 0x000fc800078e0204 */
[----:B--2---:R-:W-:-:S05]  /*00e0*/  IMAD.WIDE R2, R5, 0x4, R2 ;  /* 0x0000000405027825 */ /* 0x004fca00078e0202 */
[----:B-1----:R-:W2:Y:S01]  /*00f0*/  LDG.E R0, desc[UR4][R2.64] ;  /* 0x0000000402007981 */ /* 0x002ea2000c1e1900 */
[----:B------:R-:W-:Y:S02]  /*0100*/  IMAD.WIDE R4, R7, 0x4, R2 ;  /* 0x0000000407047825 */ /* 0x000fe400078e0202 */
[----:B------:R-:W0:Y:S01]  /*0110*/  LDC.64 R6, c[0x0][0x388] ;  /* 0x0000e200ff067b82 */ /* 0x000e220000000a00 */
[----:B------:R-:W3:Y:S04]  /*0120*/  LDG.E R9, desc[UR4][R2.64+0x4] ;  /* 0x0000040402097981 */ /* 0x000ee8000c1e1900 */
[----:B------:R-:W4:Y:S04]  /*0130*/  LDG.E R11, desc[UR4][R4.64] ;  /* 0x00000004040b7981 */ /* 0x000f28000c1e1900 */
[----:B------:R-:W5:Y:S01]  /*0140*/  LDG.E R13, desc[UR4][R4.64+0x4] ;  /* 0x00000404040d7981 */ /* 0x000f62000c1e1900 */
[----:B------:R-:W-:-:S02]  /*0150*/  IMAD R8, R8, 0xe, R15 ;  /* 0x0000000e08087824 */ /* 0x000fc400078e020f */
[----:B--2---:R-:W-:-:S04]  /*0160*/  FADD R0, RZ, R0 ;  /* 0x00000000ff007221 */ /* 0x004fc80000000000 */
[----:B---3--:R-:W-:Y:S01]  /*0170*/  FADD R0, R0, R9 ;  /* 0x0000000900007221 */ /* 0x008fe20000000000 */
[----:B------:R-:W-:-:S03]  /*0180*/  IMAD R9, R17, 0xc4, R8 ;  /* 0x000000c411097824 */ /* 0x000fc600078e0208 */
[----:B----4-:R-:W-:Y:S01]  /*0190*/  FADD R0, R0, R11 ;  /* 0x0000000b00007221 */ /* 0x010fe20000000000 */
[----:B0-----:R-:W-:-:S04]  /*01a0*/  IMAD.WIDE.U32 R6, R9, 0x4, R6 ;  /* 0x0000000409067825 */ /* 0x001fc800078e0006 */
[----:B-----5:R-:W-:-:S04]  /*01b0*/  FADD R0, R0, R13 ;  /* 0x0000000d00007221 */ /* 0x020fc80000000000 */
[----:B------:R-:W-:-:S05]  /*01c0*/  FMUL R3, R0, 0.25 ;  /* 0x3e80000000037820 */ /* 0x000fca0000400000 */
[----:B------:R-:W-:Y:S01]  /*01d0*/  STG.E desc[UR4][R6.64], R3 ;  /* 0x0000000306007986 */ /* 0x000fe2000c101904 */
[----:B------:R-:W-:Y:S05]  /*01e0*/  EXIT ;  /* 0x000000000000794d */ /* 0x000fea0003800000 */
.L_x_0:
[----:B------:R-:W-:-:S00]  /*01f0*/  BRA `(.L_x_0) ;  /* 0xfffffffc00fc7947 */ /* 0x000fc0000383ffff */
[----:B------:R-:W-:-:S00]  /*0200*/  NOP ;  /* 0x0000000000007918 */ /* 0x000fc00000000000 */
[----:B------:R-:W-:-:S00]  /*0210*/  NOP ;  /* 0x0000000000007918 */ /* 0x000fc00000000000 */
[----:B------:R-:W-:-:S00]  /*0220*/  NOP ;  /* 0x0000000000007918 */ /* 0x000fc00000000000 */
[----:B------:R-:W-:-:S00]  /*0230*/  NOP ;  /* 0x0000000000007918 */ /* 0x000fc00000000000 */
[----:B------:R-:W-:-:S00]  /*0240*/  NOP ;  /* 0x0000000000007918 */ /* 0x000fc00000000000 */
[----:B------:R-:W-:-:S00]  /*0250*/  NOP ;  /* 0x0000000000007918 */ /* 0x000fc00000000000 */
[----:B------:R-:W-:-:S00]  /*0260*/  NOP ;  /* 0x0000000000007918 */ /* 0x000fc00000000000 */
[----:B------:R-:W-:-:S00]  /*0270*/  NOP ;  /* 0x0000000000007918 */ /* 0x000fc00000000000 */
.L_x_9:


//--------------------- .text._Z20convolution2D_kernelPfS_S_ii --------------------------
	.section	.text._Z20convolution2D_kernelPfS_S_ii,"ax",@progbits
	.align	128
        .global         _Z20convolution2D_kernelPfS_S_ii
        .type           _Z20convolution2D_kernelPfS_S_ii,@function
        .size           _Z20convolution2D_kernelPfS_S_ii,(.L_x_10 - _Z20convolution2D_kernelPfS_S_ii)
        .other          _Z20convolution2D_kernelPfS_S_ii,@"STO_CUDA_ENTRY STV_DEFAULT"
_Z20convolution2D_kernelPfS_S_ii:
.text._Z20convolution2D_kernelPfS_S_ii:
[----:B------:R-:W-:Y:S01]  /*0000*/  LDC R1, c[0x0][0x37c] ;  /* 0x0000df00ff017b82 */ /* 0x000fe20000000800 */
[----:B------:R-:W0:Y:S01]  /*0010*/  S2R R0, SR_CTAID.Y ;  /* 0x0000000000007919 */ /* 0x000e220000002600 */
[----:B------:R-:W0:Y:S02]  /*0020*/  S2R R9, SR_TID.X ;  /* 0x0000000000097919 */ /* 0x000e240000002100 */
[----:B0-----:R-:W-:-:S04]  /*0030*/  VIMNMX.U32 R2, PT, PT, R0, R9, !PT ;  /* 0x0000000900027248 */ /* 0x001fc80007fe0000 */
[----:B------:R-:W-:-:S13]  /*0040*/  ISETP.GT.U32.AND P0, PT, R2, 0x1b, PT ;  /* 0x0000001b0200780c */ /* 0x000fda0003f04070 */
[----:B------:R-:W-:Y:S05]  /*0050*/  @P0 EXIT ;  /* 0x000000000000094d */ /* 0x000fea0003800000 */
[----:B------:R-:W0:Y:S01]  /*0060*/  LDCU UR4, c[0x0][0x39c] ;  /* 0x00007380ff0477ac */ /* 0x000e220008000800 */
[----:B------:R-:W1:Y:S01]  /*0070*/  S2R R7, SR_CTAID.Z ;  /* 0x0000000000077919 */ /* 0x000e620000002700 */
[----:B------:R-:W-:Y:S01]  /*0080*/  HFMA2 R6, -RZ, RZ, 0, 0 ;  /* 0x00000000ff067431 */ /* 0x000fe200000001ff */
[----:B------:R-:W2:Y:S01]  /*0090*/  LDCU.64 UR10, c[0x0][0x358] ;  /* 0x00006b00ff0a77ac */ /* 0x000ea20008000a00 */
[----:B0-----:R-:W-:-:S09]  /*00a0*/  UISETP.GE.AND UP0, UPT, UR4, 0x1, UPT ;  /* 0x000000010400788c */ /* 0x001fd2000bf06270 */
[----:B--2---:R-:W-:Y:S05]  /*00b0*/  BRA.U !UP0, `(.L_x_1) ;  /* 0x00000009080c7547 */ /* 0x004fea000b800000 */
[----:B-1----:R-:W-:Y:S01]  /*00c0*/  IMAD R10, R7, UR4, RZ ;  /* 0x00000004070a7c24 */ /* 0x002fe2000f8e02ff */
[----:B------:R-:W-:Y:S01]  /*00d0*/  ULOP3.LUT UR9, UR4, 0x7ffffff8, URZ, 0xc0, !UPT ;  /* 0x7ffffff804097892 */ /* 0x000fe2000f8ec0ff */
[----:B------:R-:W-:Y:S01]  /*00e0*/  IMAD.MOV.U32 R6, RZ, RZ, RZ ;  /* 0x000000ffff067224 */ /* 0x000fe200078e00ff */
[----:B------:R-:W-:Y:S02]  /*00f0*/  ULOP3.LUT UR7, UR4, 0x7, URZ, 0xc0, !UPT ;  /* 0x0000000704077892 */ /* 0x000fe4000f8ec0ff */
[----:B------:R-:W-:Y:S01]  /*0100*/  IMAD R10, R10, UR4, RZ ;  /* 0x000000040a0a7c24 */ /* 0x000fe2000f8e02ff */
[----:B------:R-:W-:Y:S02]  /*0110*/  ULOP3.LUT UR8, UR4, 0x3, URZ, 0xc0, !UPT ;  /* 0x0000000304087892 */ /* 0x000fe4000f8ec0ff */
[----:B------:R-:W-:Y:S02]  /*0120*/  UIADD3 UR6, UPT, UPT, -UR9, URZ, URZ ;  /* 0x000000ff09067290 */ /* 0x000fe4000fffe1ff */
[----:B------:R-:W-:Y:S01]  /*0130*/  SHF.R.S32.HI R24, RZ, 0x1f, R10 ;  /* 0x0000001fff187819 */ /* 0x000fe2000001140a */
[----:B------:R-:W-:-:S09]  /*0140*/  UMOV UR4, URZ ;  /* 0x000000ff00047c82 */ /* 0x000fd20008000000 */
.L_x_7:
[----:B------:R-:W0:Y:S01]  /*0150*/  LDCU.64 UR12, c[0x0][0x398] ;  /* 0x00007300ff0c77ac */ /* 0x000e220008000a00 */
[----:B------:R-:W-:Y:S01]  /*0160*/  IADD3 R8, PT, PT, R0, UR4, RZ ;  /* 0x0000000400087c10 */ /* 0x000fe2000fffe0ff */
[----:B------:R-:W-:Y:S01]  /*0170*/  IMAD.MOV.U32 R3, RZ, RZ, RZ ;  /* 0x000000ffff037224 */ /* 0x000fe200078e00ff */
[----:B0-----:R-:W-:-:S03]  /*0180*/  UISETP.GE.U32.AND UP1, UPT, UR13, 0x8, UPT ;  /* 0x000000080d00788c */ /* 0x001fc6000bf26070 */
[----:B------:R-:W-:Y:S01]  /*0190*/  IMAD R8, R8, UR12, R9 ;  /* 0x0000000c08087c24 */ /* 0x000fe2000f8e0209 */
[----:B------:R-:W-:Y:S02]  /*01a0*/  UIMAD UR14, UR4, UR13, URZ ;  /* 0x0000000d040e72a4 */ /* 0x000fe4000f8e02ff */
[----:B------:R-:W-:-:S04]  /*01b0*/  UIADD3 UR4, UPT, UPT, UR4, 0x1, URZ ;  /* 0x0000000104047890 */ /* 0x000fc8000fffe0ff */
[----:B------:R-:W-:Y:S01]  /*01c0*/  UISETP.NE.AND UP0, UPT, UR4, UR13, UPT ;  /* 0x0000000d0400728c */ /* 0x000fe2000bf05270 */
[----:B------:R-:W-:Y:S10]  /*01d0*/  BRA.U !UP1, `(.L_x_2) ;  /* 0x0000000109ac7547 */ /* 0x000ff4000b800000 */
[----:B------:R-:W0:Y:S01]  /*01e0*/  LDC.64 R14, c[0x0][0x388] ;  /* 0x0000e200ff0e7b82 */ /* 0x000e220000000a00 */
[----:B------:R-:W-:Y:S01]  /*01f0*/  IADD3 R3, P0, PT, R10, UR14, RZ ;  /* 0x0000000e0a037c10 */ /* 0x000fe2000ff1e0ff */
[----:B------:R-:W-:Y:S01]  /*0200*/  IMAD.MOV.U32 R11, RZ, RZ, R8 ;  /* 0x000000ffff0b7224 */ /* 0x000fe200078e0008 */
[----:B------:R-:W-:Y:S02]  /*0210*/  UMOV UR5, UR6 ;  /* 0x0000000600057c82 */ /* 0x000fe40008000000 */
[----:B------:R-:W-:Y:S02]  /*0220*/  IADD3.X R2, PT, PT, RZ, R24, RZ, P0, !PT ;  /* 0x00000018ff027210 */ /* 0x000fe400007fe4ff */
[----:B0-----:R-:W-:-:S04]  /*0230*/  LEA R14, P1, R3, R14, 0x2 ;  /* 0x0000000e030e7211 */ /* 0x001fc800078210ff */
[----:B------:R-:W-:Y:S02]  /*0240*/  IADD3 R14, P0, PT, R14, 0x10, RZ ;  /* 0x000000100e0e7810 */ /* 0x000fe40007f1e0ff */
[----:B------:R-:W-:-:S04]  /*0250*/  LEA.HI.X R3, R3, R15, R2, 0x2, P1 ;  /* 0x0000000f03037211 */ /* 0x000fc800008f1402 */
[----:B------:R-:W-:-:S07]  /*0260*/  IADD3.X R3, PT, PT, RZ, R3, RZ, P0, !PT ;  /* 0x00000003ff037210 */ /* 0x000fce00007fe4ff */
.L_x_3:
[----:B------:R-:W0:Y:S01]  /*0270*/  LDC.64 R4, c[0x0][0x380] ;  /* 0x0000e000ff047b82 */ /* 0x000e220000000a00 */
[----:B------:R-:W-:-:S05]  /*0280*/  IMAD.MOV.U32 R2, RZ, RZ, R14 ;  /* 0x000000ffff027224 */ /* 0x000fca00078e000e */
[----:B------:R-:W2:Y:S04]  /*0290*/  LDG.E R26, desc[UR10][R2.64+-0x10] ;  /* 0xfffff00a021a7981 */ /* 0x000ea8000c1e1900 */
[----:B------:R-:W3:Y:S04]  /*02a0*/  LDG.E R27, desc[UR10][R2.64+-0xc] ;  /* 0xfffff40a021b7981 */ /* 0x000ee8000c1e1900 */
[----:B------:R-:W4:Y:S04]  /*02b0*/  LDG.E R20, desc[UR10][R2.64+-0x8] ;  /* 0xfffff80a02147981 */ /* 0x000f28000c1e1900 */
[----:B------:R-:W5:Y:S04]  /*02c0*/  LDG.E R18, desc[UR10][R2.64+-0x4] ;  /* 0xfffffc0a02127981 */ /* 0x000f68000c1e1900 */
[----:B------:R-:W5:Y:S01]  /*02d0*/  LDG.E R16, desc[UR10][R2.64] ;  /* 0x0000000a02107981 */ /* 0x000f62000c1e1900 */
[----:B0-----:R-:W-:-:S03]  /*02e0*/  IMAD.WIDE R4, R11, 0x4, R4 ;  /* 0x000000040b047825 */ /* 0x001fc600078e0204 */
[----:B------:R-:W5:Y:S04]  /*02f0*/  LDG.E R14, desc[UR10][R2.64+0x4] ;  /* 0x0000040a020e7981 */ /* 0x000f68000c1e1900 */
[----:B------:R-:W2:Y:S04]  /*0300*/  LDG.E R25, desc[UR10][R4.64] ;  /* 0x0000000a04197981 */ /* 0x000ea8000c1e1900 */
[----:B------:R-:W3:Y:S04]  /*0310*/  LDG.E R28, desc[UR10][R4.64+0x4] ;  /* 0x0000040a041c7981 */ /* 0x000ee8000c1e1900 */
[----:B------:R-:W4:Y:S04]  /*0320*/  LDG.E R19, desc[UR10][R4.64+0x8] ;  /* 0x0000080a04137981 */ /* 0x000f28000c1e1900 */
[----:B------:R-:W5:Y:S04]  /*0330*/  LDG.E R17, desc[UR10][R4.64+0xc] ;  /* 0x00000c0a04117981 */ /* 0x000f68000c1e1900 */
[----:B------:R-:W5:Y:S04]  /*0340*/  LDG.E R15, desc[UR10][R4.64+0x10] ;  /* 0x0000100a040f7981 */ /* 0x000f68000c1e1900 */
[----:B------:R-:W5:Y:S04]  /*0350*/  LDG.E R13, desc[UR10][R4.64+0x14] ;  /* 0x0000140a040d7981 */ /* 0x000f68000c1e1900 */
[----:B------:R-:W5:Y:S04]  /*0360*/  LDG.E R12, desc[UR10][R4.64+0x18] ;  /* 0x0000180a040c7981 */ /* 0x000f68000c1e1900 */
[----:B------:R-:W5:Y:S04]  /*0370*/  LDG.E R21, desc[UR10][R2.64+0x8] ;  /* 0x0000080a02157981 */ /* 0x000f68000c1e1900 */
[----:B------:R-:W5:Y:S04]  /*0380*/  LDG.E R22, desc[UR10][R4.64+0x1c] ;  /* 0x00001c0a04167981 */ /* 0x000f68000c1e1900 */
[----:B------:R0:W5:Y:S01]  /*0390*/  LDG.E R23, desc[UR10][R2.64+0xc] ;  /* 0x00000c0a02177981 */ /* 0x000162000c1e1900 */
[----:B------:R-:W-:-:S04]  /*03a0*/  UIADD3 UR5, UPT, UPT, UR5, 0x8, URZ ;  /* 0x0000000805057890 */ /* 0x000fc8000fffe0ff */
[----:B------:R-:W-:Y:S01]  /*03b0*/  UISETP.NE.AND UP1, UPT, UR5, URZ, UPT ;  /* 0x000000ff0500728c */ /* 0x000fe2000bf25270 */
[----:B------:R-:W-:Y:S02]  /*03c0*/  VIADD R11, R11, 0x8 ;  /* 0x000000080b0b7836 */ /* 0x000fe40000000000 */
[----:B--2---:R-:W-:-:S04]  /*03d0*/  FFMA R25, R25, R26, R6 ;  /* 0x0000001a19197223 */ /* 0x004fc80000000006 */
[----:B---3--:R-:W-:-:S04]  /*03e0*/  FFMA R28, R28, R27, R25 ;  /* 0x0000001b1c1c7223 */ /* 0x008fc80000000019 */
[----:B----4-:R-:W-:-:S04]  /*03f0*/  FFMA R20, R19, R20, R28 ;  /* 0x0000001413147223 */ /* 0x010fc8000000001c */
[----:B-----5:R-:W-:-:S04]  /*0400*/  FFMA R18, R17, R18, R20 ;  /* 0x0000001211127223 */ /* 0x020fc80000000014 */
[----:B------:R-:W-:-:S04]  /*0410*/  FFMA R16, R15, R16, R18 ;  /* 0x000000100f107223 */ /* 0x000fc80000000012 */
[----:B------:R-:W-:Y:S01]  /*0420*/  FFMA R13, R13, R14, R16 ;  /* 0x0000000e0d0d7223 */ /* 0x000fe20000000010 */
[----:B------:R-:W-:-:S03]  /*0430*/  IADD3 R14, P0, PT, R2, 0x20, RZ ;  /* 0x00000020020e7810 */ /* 0x000fc60007f1e0ff */
[----:B------:R-:W-:Y:S01]  /*0440*/  FFMA R13, R12, R21, R13 ;  /* 0x000000150c0d7223 */ /* 0x000fe2000000000d */
[----:B0-----:R-:W-:-:S03]  /*0450*/  IADD3.X R3, PT, PT, RZ, R3, RZ, P0, !PT ;  /* 0x00000003ff037210 */ /* 0x001fc600007fe4ff */
[----:B------:R-:W-:Y:S01]  /*0460*/  FFMA R6, R22, R23, R13 ;  /* 0x0000001716067223 */ /* 0x000fe2000000000d */
[----:B------:R-:W-:Y:S06]  /*0470*/  BRA.U UP1, `(.L_x_3) ;  /* 0xfffffffd017c7547 */ /* 0x000fec000b83ffff */
[----:B------:R-:W-:-:S07]  /*0480*/  MOV R3, UR9 ;  /* 0x0000000900037c02 */ /* 0x000fce0008000f00 */
.L_x_2:
[----:B------:R-:W-:-:S09]  /*0490*/  UISETP.NE.AND UP1, UPT, UR7, URZ, UPT ;  /* 0x000000ff0700728c */ /* 0x000fd2000bf25270 */
[----:B------:R-:W-:Y:S05]  /*04a0*/  BRA.U !UP1, `(.L_x_4) ;  /* 0x00000005090c7547 */ /* 0x000fea000b800000 */
[----:B------:R-:W-:Y:S02]  /*04b0*/  UIADD3 UR5, UPT, UPT, UR7, -0x1, URZ ;  /* 0xffffffff07057890 */ /* 0x000fe4000fffe0ff */
[----:B------:R-:W-:Y:S02]  /*04c0*/  UISETP.NE.AND UP2, UPT, UR8, URZ, UPT ;  /* 0x000000ff0800728c */ /* 0x000fe4000bf45270 */
[----:B------:R-:W-:-:S09]  /*04d0*/  UISETP.GE.U32.AND UP1, UPT, UR5, 0x3, UPT ;  /* 0x000000030500788c */ /* 0x000fd2000bf26070 */
[----:B------:R-:W-:Y:S05]  /*04e0*/  BRA.U !UP1, `(.L_x_5) ;  /* 0x0000000109687547 */ /* 0x000fea000b800000 */
[----:B------:R-:W0:Y:S01]  /*04f0*/  LDC.64 R12, c[0x0][0x388] ;  /* 0x0000e200ff0c7b82 */ /* 0x000e220000000a00 */
[----:B------:R-:W-:Y:S02]  /*0500*/  IADD3 R5, PT, PT, R3, UR14, RZ ;  /* 0x0000000e03057c10 */ /* 0x000fe4000fffe0ff */
[C-C-:B------:R-:W-:Y:S02]  /*0510*/  IADD3 R2, P0, P1, R10.reuse, UR14, R3.reuse ;  /* 0x0000000e0a027c10 */ /* 0x140fe4000f91e003 */
[----:B------:R-:W-:Y:S01]  /*0520*/  IADD3 R16, P2, PT, R10, R5, RZ ;  /* 0x000000050a107210 */ /* 0x000fe20007f5e0ff */
[----:B------:R-:W-:Y:S01]  /*0530*/  IMAD.IADD R5, R8, 0x1, R3 ;  /* 0x0000000108057824 */ /* 0x000fe200078e0203 */
[----:B------:R-:W-:Y:S01]  /*0540*/  IADD3.X R11, PT, PT, R24, RZ, RZ, P0, P1 ;  /* 0x000000ff180b7210 */ /* 0x000fe200007e24ff */
[----:B------:R-:W1:Y:S01]  /*0550*/  LDC.64 R14, c[0x0][0x380] ;  /* 0x0000e000ff0e7b82 */ /* 0x000e620000000a00 */
[----:B------:R-:W-:Y:S02]  /*0560*/  IADD3.X R17, PT, PT, RZ, R24, RZ, P2, !PT ;  /* 0x00000018ff117210 */ /* 0x000fe400017fe4ff */
[----:B0-----:R-:W-:-:S02]  /*0570*/  LEA R4, P2, R16, R12, 0x2 ;  /* 0x0000000c10047211 */ /* 0x001fc400078410ff */
[----:B------:R-:W-:Y:S01]  /*0580*/  LEA R12, P0, R2, R12, 0x2 ;  /* 0x0000000c020c7211 */ /* 0x000fe200078010ff */
[----:B-1----:R-:W-:Y:S01]  /*0590*/  IMAD.WIDE R14, R5, 0x4, R14 ;  /* 0x00000004050e7825 */ /* 0x002fe200078e020e */
[-C--:B------:R-:W-:Y:S02]  /*05a0*/  LEA.HI.X R5, R16, R13.reuse, R17, 0x2, P2 ;  /* 0x0000000d10057211 */ /* 0x080fe400010f1411 */
[----:B------:R-:W-:Y:S02]  /*05b0*/  LEA.HI.X R13, R2, R13, R11, 0x2, P0 ;  /* 0x0000000d020d7211 */ /* 0x000fe400000f140b */
[----:B------:R-:W2:Y:S04]  /*05c0*/  LDG.E R11, desc[UR10][R14.64] ;  /* 0x0000000a0e0b7981 */ /* 0x000ea8000c1e1900 */
[----:B------:R-:W2:Y:S04]  /*05d0*/  LDG.E R4, desc[UR10][R4.64] ;  /* 0x0000000a04047981 */ /* 0x000ea8000c1e1900 */
[----:B------:R-:W3:Y:S04]  /*05e0*/  LDG.E R2, desc[UR10][R14.64+0x4] ;  /* 0x0000040a0e027981 */ /* 0x000ee8000c1e1900 */
[----:B------:R-:W3:Y:S04]  /*05f0*/  LDG.E R16, desc[UR10][R12.64+0x4] ;  /* 0x0000040a0c107981 */ /* 0x000ee8000c1e1900 */
[----:B------:R-:W4:Y:S04]  /*0600*/  LDG.E R17, desc[UR10][R14.64+0x8] ;  /* 0x0000080a0e117981 */ /* 0x000f28000c1e1900 */
[----:B------:R-:W4:Y:S04]  /*0610*/  LDG.E R18, desc[UR10][R12.64+0x8] ;  /* 0x0000080a0c127981 */ /* 0x000f28000c1e1900 */
[----:B------:R-:W5:Y:S04]  /*0620*/  LDG.E R20, desc[UR10][R12.64+0xc] ;  /* 0x00000c0a0c147981 */ /* 0x000f68000c1e1900 */
[----:B------:R-:W5:Y:S01]  /*0630*/  LDG.E R19, desc[UR10][R14.64+0xc] ;  /* 0x00000c0a0e137981 */ /* 0x000f62000c1e1900 */
[----:B------:R-:W-:Y:S01]  /*0640*/  IADD3 R3, PT, PT, R3, 0x4, RZ ;  /* 0x0000000403037810 */ /* 0x000fe20007ffe0ff */
[----:B--2---:R-:W-:-:S04]  /*0650*/  FFMA R11, R11, R4, R6 ;  /* 0x000000040b0b7223 */ /* 0x004fc80000000006 */
[----:B---3--:R-:W-:-:S04]  /*0660*/  FFMA R2, R2, R16, R11 ;  /* 0x0000001002027223 */ /* 0x008fc8000000000b */
[----:B----4-:R-:W-:-:S04]  /*0670*/  FFMA R2, R17, R18, R2 ;  /* 0x0000001211027223 */ /* 0x010fc80000000002 */
[----:B-----5:R-:W-:-:S07]  /*0680*/  FFMA R6, R19, R20, R2 ;  /* 0x0000001413067223 */ /* 0x020fce0000000002 */
.L_x_5:
[----:B------:R-:W-:Y:S05]  /*0690*/  BRA.U !UP2, `(.L_x_4) ;  /* 0x000000010a907547 */ /* 0x000fea000b800000 */
[----:B------:R-:W-:Y:S02]  /*06a0*/  UISETP.NE.AND UP1, UPT, UR8, 0x1, UPT ;  /* 0x000000010800788c */ /* 0x000fe4000bf25270 */
[----:B------:R-:W-:-:S07]  /*06b0*/  ULOP3.LUT UP2, URZ, UR13, 0x1, URZ, 0xc0, !UPT ;  /* 0x000000010dff7892 */ /* 0x000fce000f84c0ff */
[----:B------:R-:W-:Y:S05]  /*06c0*/  BRA.U !UP1, `(.L_x_6) ;  /* 0x0000000109507547 */ /* 0x000fea000b800000 */
[----:B------:R-:W0:Y:S01]  /*06d0*/  LDC.64 R12, c[0x0][0x388] ;  /* 0x0000e200ff0c7b82 */ /* 0x000e220000000a00 */
[----:B------:R-:W-:Y:S01]  /*06e0*/  VIADD R5, R3, UR14 ;  /* 0x0000000e03057c36 */ /* 0x000fe20008000000 */
[----:B------:R-:W-:-:S04]  /*06f0*/  IADD3 R16, P0, P1, R10, UR14, R3 ;  /* 0x0000000e0a107c10 */ /* 0x000fc8000f91e003 */
[----:B------:R-:W-:Y:S02]  /*0700*/  IADD3 R2, P2, PT, R10, R5, RZ ;  /* 0x000000050a027210 */ /* 0x000fe40007f5e0ff */
[----:B------:R-:W1:Y:S01]  /*0710*/  LDC.64 R14, c[0x0][0x380] ;  /* 0x0000e000ff0e7b82 */ /* 0x000e620000000a00 */
[----:B------:R-:W-:Y:S02]  /*0720*/  IADD3 R5, PT, PT, R8, R3, RZ ;  /* 0x0000000308057210 */ /* 0x000fe40007ffe0ff */
[----:B------:R-:W-:Y:S02]  /*0730*/  IADD3.X R11, PT, PT, RZ, R24, RZ, P2, !PT ;  /* 0x00000018ff0b7210 */ /* 0x000fe400017fe4ff */
[----:B------:R-:W-:Y:S02]  /*0740*/  IADD3.X R17, PT, PT, R24, RZ, RZ, P0, P1 ;  /* 0x000000ff18117210 */ /* 0x000fe400007e24ff */
[-C--:B0-----:R-:W-:Y:S02]  /*0750*/  LEA R4, P2, R2, R12.reuse, 0x2 ;  /* 0x0000000c02047211 */ /* 0x081fe400078410ff */
[----:B------:R-:W-:Y:S01]  /*0760*/  LEA R12, P0, R16, R12, 0x2 ;  /* 0x0000000c100c7211 */ /* 0x000fe200078010ff */
[----:B-1----:R-:W-:Y:S01]  /*0770*/  IMAD.WIDE R14, R5, 0x4, R14 ;  /* 0x00000004050e7825 */ /* 0x002fe200078e020e */
[----:B------:R-:W-:-:S02]  /*0780*/  LEA.HI.X R5, R2, R13, R11, 0x2, P2 ;  /* 0x0000000d02057211 */ /* 0x000fc400010f140b */
[----:B------:R-:W-:Y:S02]  /*0790*/  LEA.HI.X R13, R16, R13, R17, 0x2, P0 ;  /* 0x0000000d100d7211 */ /* 0x000fe400000f1411 */
[----:B------:R-:W2:Y:S04]  /*07a0*/  LDG.E R11, desc[UR10][R14.64] ;  /* 0x0000000a0e0b7981 */ /* 0x000ea8000c1e1900 */
[----:B------:R-:W2:Y:S04]  /*07b0*/  LDG.E R4, desc[UR10][R4.64] ;  /* 0x0000000a04047981 */ /* 0x000ea8000c1e1900 */
[----:B------:R-:W3:Y:S04]  /*07c0*/  LDG.E R17, desc[UR10][R14.64+0x4] ;  /* 0x0000040a0e117981 */ /* 0x000ee8000c1e1900 */
[----:B------:R-:W3:Y:S01]  /*07d0*/  LDG.E R12, desc[UR10][R12.64+0x4] ;  /* 0x0000040a0c0c7981 */ /* 0x000ee2000c1e1900 */
[----:B------:R-:W-:-:S02]  /*07e0*/  VIADD R3, R3, 0x2 ;  /* 0x0000000203037836 */ /* 0x000fc40000000000 */
[----:B--2---:R-:W-:-:S04]  /*07f0*/  FFMA R6, R11, R4, R6 ;  /* 0x000000040b067223 */ /* 0x004fc80000000006 */
[----:B---3--:R-:W-:-:S07]  /*0800*/  FFMA R6, R17, R12, R6 ;  /* 0x0000000c11067223 */ /* 0x008fce0000000006 */
.L_x_6:
[----:B------:R-:W-:Y:S05]  /*0810*/  BRA.U !UP2, `(.L_x_4) ;  /* 0x000000010a307547 */ /* 0x000fea000b800000 */
[----:B------:R-:W0:Y:S01]  /*0820*/  LDC.64 R4, c[0x0][0x388] ;  /* 0x0000e200ff047b82 */ /* 0x000e220000000a00 */
[----:B------:R-:W-:Y:S02]  /*0830*/  IADD3 R11, PT, PT, R3, UR14, RZ ;  /* 0x0000000e030b7c10 */ /* 0x000fe4000fffe0ff */
[----:B------:R-:W-:Y:S02]  /*0840*/  IADD3 R3, PT, PT, R8, R3, RZ ;  /* 0x0000000308037210 */ /* 0x000fe40007ffe0ff */
[----:B------:R-:W-:-:S03]  /*0850*/  IADD3 R11, P0, PT, R10, R11, RZ ;  /* 0x0000000b0a0b7210 */ /* 0x000fc60007f1e0ff */
[----:B------:R-:W1:Y:S02]  /*0860*/  LDC.64 R12, c[0x0][0x380] ;  /* 0x0000e000ff0c7b82 */ /* 0x000e640000000a00 */
[----:B------:R-:W-:Y:S01]  /*0870*/  IMAD.X R2, RZ, RZ, R24, P0 ;  /* 0x000000ffff027224 */ /* 0x000fe200000e0618 */
[----:B0-----:R-:W-:-:S04]  /*0880*/  LEA R4, P0, R11, R4, 0x2 ;  /* 0x000000040b047211 */ /* 0x001fc800078010ff */
[----:B------:R-:W-:Y:S01]  /*0890*/  LEA.HI.X R5, R11, R5, R2, 0x2, P0 ;  /* 0x000000050b057211 */ /* 0x000fe200000f1402 */
[----:B-1----:R-:W-:-:S04]  /*08a0*/  IMAD.WIDE R12, R3, 0x4, R12 ;  /* 0x00000004030c7825 */ /* 0x002fc800078e020c */
[----:B------:R-:W2:Y:S04]  /*08b0*/  LDG.E R4, desc[UR10][R4.64] ;  /* 0x0000000a04047981 */ /* 0x000ea8000c1e1900 */
[----:B------:R-:W2:Y:S02]  /*08c0*/  LDG.E R13, desc[UR10][R12.64] ;  /* 0x0000000a0c0d7981 */ /* 0x000ea4000c1e1900 */
[----:B--2---:R-:W-:-:S07]  /*08d0*/  FFMA R6, R13, R4, R6 ;  /* 0x000000040d067223 */ /* 0x004fce0000000006 */
.L_x_4:
[----:B------:R-:W-:Y:S05]  /*08e0*/  BRA.U UP0, `(.L_x_7) ;  /* 0xfffffff900187547 */ /* 0x000fea000b83ffff */
.L_x_1:
[C---:B------:R-:W-:Y:S01]  /*08f0*/  FMUL R4, |R6|.reuse, 2.8853900432586669922 ;  /* 0x4038aa3b06047820 */ /* 0x040fe20000400200 */
[----:B------:R-:W0:Y:S01]  /*0900*/  LDC.64 R2, c[0x0][0x390] ;  /* 0x0000e400ff027b82 */ /* 0x000e220000000a00 */
[----:B------:R-:W-:Y:S01]  /*0910*/  MOV R10, 0x3c80f082 ;  /* 0x3c80f082000a7802 */ /* 0x000fe20000000f00 */
[C---:B------:R-:W-:Y:S01]  /*0920*/  FMUL R11, R6.reuse, R6 ;  /* 0x00000006060b7220 */ /* 0x040fe20000400000 */
[----:B------:R-:W-:Y:S02]  /*0930*/  MOV R8, 0x3f800000 ;  /* 0x3f80000000087802 */ /* 0x000fe40000000f00 */
[----:B------:R-:W2:Y:S01]  /*0940*/  MUFU.EX2 R4, R4 ;  /* 0x0000000400047308 */ /* 0x000ea20000000800 */
[C---:B------:R-:W-:Y:S01]  /*0950*/  FFMA R10, R11.reuse, R10, -0.052303962409496307373 ;  /* 0xbd563cae0b0a7423 */ /* 0x040fe2000000000a */
[C---:B------:R-:W-:Y:S02]  /*0960*/  FSETP.GE.AND P1, PT, |R6|.reuse, 0.60000002384185791016, PT ;  /* 0x3f19999a0600780b */ /* 0x040fe40003f26200 */
[----:B------:R-:W-:Y:S01]  /*0970*/  FSETP.GE.AND P0, PT, |R6|, 9.010913848876953125, PT ;  /* 0x41102cb40600780b */ /* 0x000fe20003f06200 */
[----:B------:R-:W-:Y:S01]  /*0980*/  FFMA R10, R11, R10, 0.1331529766321182251 ;  /* 0x3e0859410b0a7423 */ /* 0x000fe2000000000a */
[----:B--2---:R-:W-:Y:S01]  /*0990*/  FADD R5, R4, 1 ;  /* 0x3f80000004057421 */ /* 0x004fe20000000000 */
[----:B------:R-:W-:-:S02]  /*09a0*/  IMAD R4, R0, 0x1c, R9 ;  /* 0x0000001c00047824 */ /* 0x000fc400078e0209 */
[----:B------:R-:W-:Y:S02]  /*09b0*/  FFMA R0, R11, R10, -0.33332768082618713379 ;  /* 0xbeaaa9ed0b007423 */ /* 0x000fe4000000000a */
[----:B-1----:R-:W-:Y:S01]  /*09c0*/  IMAD R7, R7, 0x310, R4 ;  /* 0x0000031007077824 */ /* 0x002fe200078e0204 */
[----:B------:R-:W1:Y:S01]  /*09d0*/  MUFU.RCP R5, R5 ;  /* 0x0000000500057308 */ /* 0x000e620000001000 */
[----:B------:R-:W-:Y:S02]  /*09e0*/  FFMA R11, R11, R0, RZ ;  /* 0x000000000b0b7223 */ /* 0x000fe400000000ff */
[----:B0-----:R-:W-:-:S04]  /*09f0*/  IMAD.WIDE.U32 R2, R7, 0x4, R2 ;  /* 0x0000000407027825 */ /* 0x001fc800078e0002 */
[----:B-1----:R-:W-:-:S05]  /*0a00*/  FFMA R8, R5, -2, R8 ;  /* 0xc000000005087823 */ /* 0x002fca0000000008 */
[----:B------:R-:W-:-:S04]  /*0a10*/  FSEL R5, R8, 1, !P0 ;  /* 0x3f80000008057808 */ /* 0x000fc80004000000 */
[--C-:B------:R-:W-:Y:S01]  /*0a20*/  LOP3.LUT R5, R5, 0x80000000, R6.reuse, 0xb8, !PT ;  /* 0x8000000005057812 */ /* 0x100fe200078eb806 */
[----:B------:R-:W-:-:S05]  /*0a30*/  @!P1 FFMA R5, R11, R6, R6 ;  /* 0x000000060b059223 */ /* 0x000fca0000000006 */
[----:B------:R-:W-:Y:S01]  /*0a40*/  STG.E desc[UR10][R2.64], R5 ;  /* 0x0000000502007986 */ /* 0x000fe2000c10190a */
[----:B------:R-:W-:Y:S05]  /*0a50*/  EXIT ;  /* 0x000000000000794d */ /* 0x000fea0003800000 */
.L_x_8:
        /* <DEDUP_REMOVED lines=10> */
.L_x_10:


//--------------------- .nv.shared.reserved.0     --------------------------
	.section	.nv.shared.reserved.0,"aw",@nobits
	.weak		__nv_reservedSMEM_offset_0_alias
	.size		__nv_reservedSMEM_offset_0_alias, 0, 64
	.other		__nv_reservedSMEM_offset_0_alias,@"STO_CUDA_RESERVED_SHARED STV_DEFAULT"
__nv_reservedSMEM_offset_0_alias:
	.zero		0
	.zero		64


//--------------------- .nv.constant0._Z18subsample2D_kernelPfS_i --------------------------
	.section	.nv.constant0._Z18subsample2D_kernelPfS_i,"a",@progbits
	.sectionflags	@""
	.align	4
.nv.constant0._Z18subsample2D_kernelPfS_i:
	.zero		916


//--------------------- .nv.constant0._Z20convolution2D_kernelPfS_S_ii --------------------------
	.section	.nv.constant0._Z20convolution2D_kernelPfS_S_ii,"a",@progbits
	.sectionflags	@""
	.align	4
.nv.constant0._Z20convolution2D_kernelPfS_S_ii:
	.zero		928


//--------------------- SYMBOLS --------------------------

	.type		.nv.reservedSmem.offset0,@object
	.size		.nv.reservedSmem.offset0,0x4
